	.headerflags	@"EF_CUDA_TEXMODE_UNIFIED EF_CUDA_64BIT_ADDRESS EF_CUDA_ACCELERATORS EF_CUDA_SM90 EF_CUDA_VIRTUAL_SM(EF_CUDA_SM90)"
	.elftype	@"ET_EXEC"


//--------------------- .nv.info                  --------------------------
	.section	.nv.info,"",@"SHT_CUDA_INFO"
	.align	4


	//----- nvinfo : EIATTR_REGCOUNT
	.align		4
        /*0000*/ 	.byte	0x04, 0x2f
        /*0002*/ 	.short	(.L_2 - .L_1)
	.align		4
.L_1:
        /*0004*/ 	.word	index@(triton_poi_fused_native_group_norm_relu_1)
        /*0008*/ 	.word	0x00000012


	//----- nvinfo : EIATTR_MIN_STACK_SIZE
	.align		4
.L_2:
        /*000c*/ 	.byte	0x04, 0x12
        /*000e*/ 	.short	(.L_4 - .L_3)
	.align		4
.L_3:
        /*0010*/ 	.word	index@(triton_poi_fused_native_group_norm_relu_1)
        /*0014*/ 	.word	0x00000000


	//----- nvinfo : EIATTR_FRAME_SIZE
	.align		4
.L_4:
        /*0018*/ 	.byte	0x04, 0x11
        /*001a*/ 	.short	(.L_6 - .L_5)
	.align		4
.L_5:
        /*001c*/ 	.word	index@(triton_poi_fused_native_group_norm_relu_1)
        /*0020*/ 	.word	0x00000000


	//----- nvinfo : EIATTR_MIN_STACK_SIZE
	.align		4
.L_6:
        /*0024*/ 	.byte	0x04, 0x12
        /*0026*/ 	.short	(.L_8 - .L_7)
	.align		4
.L_7:
        /*0028*/ 	.word	index@(triton_poi_fused_native_group_norm_relu_1)
        /*002c*/ 	.word	0x00000000
.L_8:


//--------------------- .nv.info.triton_poi_fused_native_group_norm_relu_1 --------------------------
	.section	.nv.info.triton_poi_fused_native_group_norm_relu_1,"",@"SHT_CUDA_INFO"
	.sectionflags	@""
	.align	4


	//----- nvinfo : EIATTR_CUDA_API_VERSION
	.align		4
        /*0000*/ 	.byte	0x04, 0x37
        /*0002*/ 	.short	(.L_10 - .L_9)
.L_9:
        /*0004*/ 	.word	0x0000007c


	//----- nvinfo : EIATTR_KPARAM_INFO
	.align		4
.L_10:
        /*0008*/ 	.byte	0x04, 0x17
        /*000a*/ 	.short	(.L_12 - .L_11)
.L_11:
        /*000c*/ 	.word	0x00000000
        /*0010*/ 	.short	0x0006
        /*0012*/ 	.short	0x0030
        /*0014*/ 	.byte	0x00, 0xf0, 0x11, 0x00


	//----- nvinfo : EIATTR_KPARAM_INFO
	.align		4
.L_12:
        /*0018*/ 	.byte	0x04, 0x17
        /*001a*/ 	.short	(.L_14 - .L_13)
.L_13:
        /*001c*/ 	.word	0x00000000
        /*0020*/ 	.short	0x0005
        /*0022*/ 	.short	0x0028
        /*0024*/ 	.byte	0x00, 0xf4, 0x21, 0x00


	//----- nvinfo : EIATTR_KPARAM_INFO
	.align		4
.L_14:
        /*0028*/ 	.byte	0x04, 0x17
        /*002a*/ 	.short	(.L_16 - .L_15)
.L_15:
        /*002c*/ 	.word	0x00000000
        /*0030*/ 	.short	0x0004
        /*0032*/ 	.short	0x0020
        /*0034*/ 	.byte	0x00, 0xf4, 0x21, 0x00


	//----- nvinfo : EIATTR_KPARAM_INFO
	.align		4
.L_16:
        /*0038*/ 	.byte	0x04, 0x17
        /*003a*/ 	.short	(.L_18 - .L_17)
.L_17:
        /*003c*/ 	.word	0x00000000
        /*0040*/ 	.short	0x0003
        /*0042*/ 	.short	0x0018
        /*0044*/ 	.byte	0x00, 0xf4, 0x21, 0x00


	//----- nvinfo : EIATTR_KPARAM_INFO
	.align		4
.L_18:
        /*0048*/ 	.byte	0x04, 0x17
        /*004a*/ 	.short	(.L_20 - .L_19)
.L_19:
        /*004c*/ 	.word	0x00000000
        /*0050*/ 	.short	0x0002
        /*0052*/ 	.short	0x0010
        /*0054*/ 	.byte	0x00, 0xf4, 0x21, 0x00


	//----- nvinfo : EIATTR_KPARAM_INFO
	.align		4
.L_20:
        /*0058*/ 	.byte	0x04, 0x17
        /*005a*/ 	.short	(.L_22 - .L_21)
.L_21:
        /*005c*/ 	.word	0x00000000
        /*0060*/ 	.short	0x0001
        /*0062*/ 	.short	0x0008
        /*0064*/ 	.byte	0x00, 0xf4, 0x21, 0x00


	//----- nvinfo : EIATTR_KPARAM_INFO
	.align		4
.L_22:
        /*0068*/ 	.byte	0x04, 0x17
        /*006a*/ 	.short	(.L_24 - .L_23)
.L_23:
        /*006c*/ 	.word	0x00000000
        /*0070*/ 	.short	0x0000
        /*0072*/ 	.short	0x0000
        /*0074*/ 	.byte	0x00, 0xf4, 0x21, 0x00


	//----- nvinfo : EIATTR_SPARSE_MMA_MASK
	.align		4
.L_24:
        /*0078*/ 	.byte	0x03, 0x50
        /*007a*/ 	.short	0x0000


	//----- nvinfo : EIATTR_MAXREG_COUNT
	.align		4
        /*007c*/ 	.byte	0x03, 0x1b
        /*007e*/ 	.short	0x00ff


	//----- nvinfo : EIATTR_EXIT_INSTR_OFFSETS
	.align		4
        /*0080*/ 	.byte	0x04, 0x1c
        /*0082*/ 	.short	(.L_26 - .L_25)


	//   ....[0]....
.L_25:
        /*0084*/ 	.word	0x000002f0


	//----- nvinfo : EIATTR_REQNTID
	.align		4
.L_26:
        /*0088*/ 	.byte	0x04, 0x10
        /*008a*/ 	.short	(.L_28 - .L_27)
.L_27:
        /*008c*/ 	.word	0x00000100
        /*0090*/ 	.word	0x00000001
        /*0094*/ 	.word	0x00000001


	//----- nvinfo : EIATTR_CBANK_PARAM_SIZE
	.align		4
.L_28:
        /*0098*/ 	.byte	0x03, 0x19
        /*009a*/ 	.short	0x0034


	//----- nvinfo : EIATTR_PARAM_CBANK
	.align		4
        /*009c*/ 	.byte	0x04, 0x0a
        /*009e*/ 	.short	(.L_30 - .L_29)
	.align		4
.L_29:
        /*00a0*/ 	.word	index@(.nv.constant0.triton_poi_fused_native_group_norm_relu_1)
        /*00a4*/ 	.short	0x0210
        /*00a6*/ 	.short	0x0034


	//----- nvinfo : EIATTR_SW_WAR
	.align		4
.L_30:
        /*00a8*/ 	.byte	0x04, 0x36
        /*00aa*/ 	.short	(.L_32 - .L_31)
.L_31:
        /*00ac*/ 	.word	0x00000008
.L_32:


//--------------------- .nv.callgraph             --------------------------
	.section	.nv.callgraph,"",@"SHT_CUDA_CALLGRAPH"
	.align	4
	.sectionentsize	8
	.align		4
        /*0000*/ 	.word	0x00000000
	.align		4
        /*0004*/ 	.word	0xffffffff
	.align		4
        /*0008*/ 	.word	0x00000000
	.align		4
        /*000c*/ 	.word	0xfffffffe
	.align		4
        /*0010*/ 	.word	0x00000000
	.align		4
        /*0014*/ 	.word	0xfffffffd
	.align		4
        /*0018*/ 	.word	0x00000000
	.align		4
        /*001c*/ 	.word	0xfffffffc


//--------------------- .nv.constant4             --------------------------
	.section	.nv.constant4,"a",@progbits
	.align	8
	.align		8
.nv.constant4:
        /*0000*/ 	.dword	_$_str


//--------------------- .text.triton_poi_fused_native_group_norm_relu_1 --------------------------
	.section	.text.triton_poi_fused_native_group_norm_relu_1,"ax",@progbits
	.align	128
        .global         triton_poi_fused_native_group_norm_relu_1
        .type           triton_poi_fused_native_group_norm_relu_1,@function
        .size           triton_poi_fused_native_group_norm_relu_1,(.L_x_1 - triton_poi_fused_native_group_norm_relu_1)
        .other          triton_poi_fused_native_group_norm_relu_1,@"STO_CUDA_ENTRY STV_DEFAULT"
triton_poi_fused_native_group_norm_relu_1:
.text.triton_poi_fused_native_group_norm_relu_1:
[----:B------:R-:W-:Y:S01]  /*0000*/  LDC R1, c[0x0][0x28] ;  /* 0x00000a00ff017b82 */ /* 0x000fe20000000800 */
[----:B------:R-:W1:Y:S07]  /*0010*/  S2R R0, SR_TID.X ;  /* 0x0000000000007919 */ /* 0x000e6e0000002100 */
[----:B------:R-:W2:Y:S01]  /*0020*/  LDC.64 R10, c[0x0][0x220] ;  /* 0x00008800ff0a7b82 */ /* 0x000ea20000000a00 */
[----:B------:R-:W-:Y:S01]  /*0030*/  ULDC.64 UR4, c[0x0][0x208] ;  /* 0x0000820000047ab9 */ /* 0x000fe20000000a00 */
[----:B------:R-:W3:Y:S06]  /*0040*/  S2R R3, SR_CTAID.X ;  /* 0x0000000000037919 */ /* 0x000eec0000002500 */
[----:B------:R-:W4:Y:S08]  /*0050*/  LDC.64 R8, c[0x0][0x218] ;  /* 0x00008600ff087b82 */ /* 0x000f300000000a00 */
[----:B------:R-:W5:Y:S08]  /*0060*/  LDC.64 R6, c[0x0][0x210] ;  /* 0x00008400ff067b82 */ /* 0x000f700000000a00 */
[----:B------:R-:W5:Y:S01]  /*0070*/  LDC.64 R4, c[0x0][0x228] ;  /* 0x00008a00ff047b82 */ /* 0x000f620000000a00 */
[----:B-1----:R-:W-:Y:S01]  /*0080*/  IMAD.SHL.U32 R0, R0, 0x2, RZ ;  /* 0x0000000200007824 */ /* 0x002fe200078e00ff */
[----:B---3--:R-:W-:-:S04]  /*0090*/  SHF.R.S32.HI R13, RZ, 0x16, R3 ;  /* 0x00000016ff0d7819 */ /* 0x008fc80000011403 */
[----:B------:R-:W-:Y:S02]  /*00a0*/  LOP3.LUT R0, R0, 0x1fe, RZ, 0xc0, !PT ;  /* 0x000001fe00007812 */ /* 0x000fe400078ec0ff */
[----:B------:R-:W-:-:S03]  /*00b0*/  SGXT R13, R13, 0x1 ;  /* 0x000000010d0d781a */ /* 0x000fc60000000200 */
[----:B------:R-:W-:-:S05]  /*00c0*/  IMAD R0, R3, 0x200, R0 ;  /* 0x0000020003007824 */ /* 0x000fca00078e0200 */
[CC--:B------:R-:W-:Y:S02]  /*00d0*/  LEA.HI R2, R13.reuse, R0.reuse, RZ, 0x11 ;  /* 0x000000000d027211 */ /* 0x0c0fe400078f88ff */
[----:B------:R-:W-:Y:S02]  /*00e0*/  LEA.HI R13, R13, R0, RZ, 0xc ;  /* 0x000000000d0d7211 */ /* 0x000fe400078f60ff */
[----:B------:R-:W-:Y:S02]  /*00f0*/  SHF.R.S32.HI R15, RZ, 0x11, R2 ;  /* 0x00000011ff0f7819 */ /* 0x000fe40000011402 */
[----:B------:R-:W1:Y:S03]  /*0100*/  LDC.64 R2, c[0x0][0x230] ;  /* 0x00008c00ff027b82 */ /* 0x000e660000000a00 */
[----:B--2---:R-:W-:Y:S01]  /*0110*/  IMAD.WIDE R10, R15, 0x4, R10 ;  /* 0x000000040f0a7825 */ /* 0x004fe200078e020a */
[----:B------:R-:W-:-:S05]  /*0120*/  SHF.R.S32.HI R13, RZ, 0xc, R13 ;  /* 0x0000000cff0d7819 */ /* 0x000fca000001140d */
[----:B------:R2:W3:Y:S01]  /*0130*/  LDG.E.EL R10, desc[UR4][R10.64] ;  /* 0x000000040a0a7981 */ /* 0x0004e2000c2e1900 */
[----:B------:R-:W-:Y:S01]  /*0140*/  LEA.HI R12, R13, R13, RZ, 0x8 ;  /* 0x0000000d0d0c7211 */ /* 0x000fe200078f40ff */
[----:B----4-:R-:W-:-:S03]  /*0150*/  IMAD.WIDE R8, R15, 0x4, R8 ;  /* 0x000000040f087825 */ /* 0x010fc600078e0208 */
[----:B------:R-:W-:Y:S01]  /*0160*/  LOP3.LUT R12, R12, 0xffffff00, RZ, 0xc0, !PT ;  /* 0xffffff000c0c7812 */ /* 0x000fe200078ec0ff */
[----:B-----5:R-:W-:Y:S02]  /*0170*/  IMAD.WIDE R6, R0, 0x4, R6 ;  /* 0x0000000400067825 */ /* 0x020fe400078e0206 */
[----:B------:R-:W4:Y:S01]  /*0180*/  LDG.E.EL R8, desc[UR4][R8.64] ;  /* 0x0000000408087981 */ /* 0x000f22000c2e1900 */
[----:B------:R-:W-:-:S03]  /*0190*/  IADD3 R13, R13, -R12, RZ ;  /* 0x8000000c0d0d7210 */ /* 0x000fc60007ffe0ff */
[----:B------:R-:W4:Y:S02]  /*01a0*/  LDG.E.64 R6, desc[UR4][R6.64] ;  /* 0x0000000406067981 */ /* 0x000f24000c1e1b00 */
[----:B0-----:R-:W-:-:S04]  /*01b0*/  IMAD.WIDE R4, R13, 0x4, R4 ;  /* 0x000000040d047825 */ /* 0x001fc800078e0204 */
[----:B-1----:R-:W-:Y:S02]  /*01c0*/  IMAD.WIDE R2, R13, 0x4, R2 ;  /* 0x000000040d027825 */ /* 0x002fe400078e0202 */
[----:B------:R-:W5:Y:S04]  /*01d0*/  LDG.E.EL R4, desc[UR4][R4.64] ;  /* 0x0000000404047981 */ /* 0x000f68000c2e1900 */
[----:B------:R-:W5:Y:S01]  /*01e0*/  LDG.E.EL R3, desc[UR4][R2.64] ;  /* 0x0000000402037981 */ /* 0x000f62000c2e1900 */
[----:B--2---:R-:W-:-:S10]  /*01f0*/  HFMA2.MMA R11, -RZ, RZ, 0.4375, 0 ;  /* 0x37000000ff0b7435 */ /* 0x004fd400000001ff */
[----:B---3--:R-:W-:Y:S02]  /*0200*/  FFMA R12, R10, R11, 9.9999997473787516356e-06 ;  /* 0x3727c5ac0a0c7423 */ /* 0x008fe4000000000b */
[----:B------:R-:W0:Y:S04]  /*0210*/  LDC.64 R10, c[0x0][0x238] ;  /* 0x00008e00ff0a7b82 */ /* 0x000e280000000a00 */
[----:B------:R-:W1:Y:S01]  /*0220*/  MUFU.RSQ R12, R12 ;  /* 0x0000000c000c7308 */ /* 0x000e620000001400 */
[--C-:B----4-:R-:W-:Y:S01]  /*0230*/  FADD R13, R6, -R8.reuse ;  /* 0x80000008060d7221 */ /* 0x110fe20000000000 */
[----:B------:R-:W-:-:S03]  /*0240*/  FADD R9, R7, -R8 ;  /* 0x8000000807097221 */ /* 0x000fc60000000000 */
[C---:B-1----:R-:W-:Y:S01]  /*0250*/  FMUL R13, R12.reuse, R13 ;  /* 0x0000000d0c0d7220 */ /* 0x042fe20000400000 */
[----:B------:R-:W-:-:S03]  /*0260*/  FMUL R6, R12, R9 ;  /* 0x000000090c067220 */ /* 0x000fc60000400000 */
[C-C-:B-----5:R-:W-:Y:S01]  /*0270*/  FFMA R13, R4.reuse, R13, R3.reuse ;  /* 0x0000000d040d7223 */ /* 0x160fe20000000003 */
[----:B------:R-:W-:-:S04]  /*0280*/  FFMA R6, R4, R6, R3 ;  /* 0x0000000604067223 */ /* 0x000fc80000000003 */
[C---:B------:R-:W-:Y:S02]  /*0290*/  FSETP.GEU.AND P0, PT, R13.reuse, RZ, PT ;  /* 0x000000ff0d00720b */ /* 0x040fe40003f0e000 */
[----:B------:R-:W-:Y:S01]  /*02a0*/  FSETP.GEU.AND P1, PT, R6, RZ, PT ;  /* 0x000000ff0600720b */ /* 0x000fe20003f2e000 */
[----:B0-----:R-:W-:Y:S01]  /*02b0*/  IMAD.WIDE R2, R0, 0x4, R10 ;  /* 0x0000000400027825 */ /* 0x001fe200078e020a */
[----:B------:R-:W-:Y:S02]  /*02c0*/  FSEL R4, R13, RZ, P0 ;  /* 0x000000ff0d047208 */ /* 0x000fe40000000000 */
[----:B------:R-:W-:-:S05]  /*02d0*/  FSEL R5, R6, RZ, P1 ;  /* 0x000000ff06057208 */ /* 0x000fca0000800000 */
[----:B------:R-:W-:Y:S01]  /*02e0*/  STG.E.64 desc[UR4][R2.64], R4 ;  /* 0x0000000402007986 */ /* 0x000fe2000c101b04 */
[----:B------:R-:W-:Y:S05]  /*02f0*/  EXIT ;  /* 0x000000000000794d */ /* 0x000fea0003800000 */
.L_x_0:
[----:B------:R-:W-:-:S00]  /*0300*/  BRA `(.L_x_0) ;  /* 0xfffffffc00fc7947 */ /* 0x000fc0000383ffff */
[----:B------:R-:W-:-:S00]  /*0310*/  NOP ;  /* 0x0000000000007918 */ /* 0x000fc00000000000 */
        /* <DEDUP_REMOVED lines=14> */
.L_x_1:


//--------------------- .nv.global.init           --------------------------
	.section	.nv.global.init,"aw",@progbits
.nv.global.init:
	.type		_$_str,@object
	.size		_$_str,(.L_0 - _$_str)
_$_str:
        /*0000*/ 	.byte	0x5f, 0x5f, 0x43, 0x55, 0x44, 0x41, 0x5f, 0x46, 0x54, 0x5a, 0x00
.L_0:


//--------------------- .nv.constant0.triton_poi_fused_native_group_norm_relu_1 --------------------------
	.section	.nv.constant0.triton_poi_fused_native_group_norm_relu_1,"a",@progbits
	.sectionflags	@""
	.align	4
.nv.constant0.triton_poi_fused_native_group_norm_relu_1:
	.zero		580
